//
// Generated by NVIDIA NVVM Compiler
//
// Compiler Build ID: CL-36424714
// Cuda compilation tools, release 13.0, V13.0.88
// Based on NVVM 20.0.0
//

.version 9.0
.target sm_100
.address_size 64

	// .globl	default_function_kernel

.visible .entry default_function_kernel(
	.param .u64 .ptr .align 1 default_function_kernel_param_0,
	.param .u64 .ptr .align 1 default_function_kernel_param_1
)
.maxntid 42
{
	.reg .b32 	%r<4>;
	.reg .b32 	%f<6>;
	.reg .b64 	%rd<8>;

	ld.param.u64 	%rd1, [default_function_kernel_param_0];
	ld.param.u64 	%rd2, [default_function_kernel_param_1];
	cvta.to.global.u64 	%rd3, %rd1;
	cvta.to.global.u64 	%rd4, %rd2;
	mov.u32 	%r1, %ctaid.x;
	mov.u32 	%r2, %tid.x;
	mad.lo.s32 	%r3, %r1, 42, %r2;
	mul.wide.u32 	%rd5, %r3, 4;
	add.s64 	%rd6, %rd4, %rd5;
	ld.global.nc.f32 	%f1, [%rd6];
	mov.f32 	%f2, 0f3F000000;
	copysign.f32 	%f3, %f1, %f2;
	add.rz.f32 	%f4, %f1, %f3;
	cvt.rzi.f32.f32 	%f5, %f4;
	add.s64 	%rd7, %rd3, %rd5;
	st.global.f32 	[%rd7], %f5;
	ret;

}


// ===== COMPILED SASS (sm_100) =====

	.target	sm_100

	.elftype	@"ET_EXEC"


//--------------------- .note.nv.tkinfo           --------------------------
	.section	.note.nv.tkinfo,"",@"SHT_NOTE"
	.sectionflags	@"SHF_NOTE_NV_TKINFO"
	.tkinfo
        /*0018*/ 	.word	0x00000002
        /*0030*/ 	.string	""
        /*0030*/ 	.string	"ptxas"
        /*0030*/ 	.string	"Cuda compilation tools, release 13.0, V13.0.88"
        /*0030*/ 	.string	"Build cuda_13.0.r13.0/compiler.36424714_0"
        /*0030*/ 	.string	"-arch sm_100 -m 64 "



//--------------------- .note.nv.cuinfo           --------------------------
	.section	.note.nv.cuinfo,"",@"SHT_NOTE"
	.sectionflags	@"SHF_NOTE_NV_CUINFO"
        /*0018*/ 	.short	0x0002
        /*001a*/ 	.short	0x0064
        /*001c*/ 	.short	0x0082
	.zero		2


//--------------------- .nv.info                  --------------------------
	.section	.nv.info,"",@"SHT_CUDA_INFO"
	.align	4


	//----- nvinfo : EIATTR_REGCOUNT
	.align		4
        /*0000*/ 	.byte	0x04, 0x2f
        /*0002*/ 	.short	(.L_1 - .L_0)
	.align		4
.L_0:
        /*0004*/ 	.word	index@(default_function_kernel)
        /*0008*/ 	.word	0x0000000c


	//----- nvinfo : EIATTR_FRAME_SIZE
	.align		4
.L_1:
        /*000c*/ 	.byte	0x04, 0x11
        /*000e*/ 	.short	(.L_3 - .L_2)
	.align		4
.L_2:
        /*0010*/ 	.word	index@(default_function_kernel)
        /*0014*/ 	.word	0x00000000


	//----- nvinfo : EIATTR_MIN_STACK_SIZE
	.align		4
.L_3:
        /*0018*/ 	.byte	0x04, 0x12
        /*001a*/ 	.short	(.L_5 - .L_4)
	.align		4
.L_4:
        /*001c*/ 	.word	index@(default_function_kernel)
        /*0020*/ 	.word	0x00000000
.L_5:


//--------------------- .nv.compat                --------------------------
	.section	.nv.compat,"",@"SHT_CUDA_COMPAT_INFO"
	.align	4
        /*0000*/ 	.byte	0x02, 0x09, 0x00, 0x00, 0x02, 0x02, 0x01, 0x00, 0x02, 0x05, 0x05, 0x00, 0x03, 0x07, 0x01, 0x01
        /*0010*/ 	.byte	0x02, 0x03, 0x00, 0x00, 0x02, 0x06, 0x01, 0x00, 0x04, 0x0b, 0x08, 0x00, 0x09, 0x00, 0x00, 0x00
        /*0020*/ 	.byte	0x00, 0x00, 0x00, 0x00


//--------------------- .nv.info.default_function_kernel --------------------------
	.section	.nv.info.default_function_kernel,"",@"SHT_CUDA_INFO"
	.sectionflags	@""
	.align	4


	//----- nvinfo : EIATTR_CUDA_API_VERSION
	.align		4
        /*0000*/ 	.byte	0x04, 0x37
        /*0002*/ 	.short	(.L_7 - .L_6)
.L_6:
        /*0004*/ 	.word	0x00000082


	//----- nvinfo : EIATTR_KPARAM_INFO
	.align		4
.L_7:
        /*0008*/ 	.byte	0x04, 0x17
        /*000a*/ 	.short	(.L_9 - .L_8)
.L_8:
        /*000c*/ 	.word	0x00000000
        /*0010*/ 	.short	0x0001
        /*0012*/ 	.short	0x0008
        /*0014*/ 	.byte	0x00, 0xf5, 0x21, 0x00


	//----- nvinfo : EIATTR_KPARAM_INFO
	.align		4
.L_9:
        /*0018*/ 	.byte	0x04, 0x17
        /*001a*/ 	.short	(.L_11 - .L_10)
.L_10:
        /*001c*/ 	.word	0x00000000
        /*0020*/ 	.short	0x0000
        /*0022*/ 	.short	0x0000
        /*0024*/ 	.byte	0x00, 0xf5, 0x21, 0x00


	//----- nvinfo : EIATTR_SPARSE_MMA_MASK
	.align		4
.L_11:
        /*0028*/ 	.byte	0x03, 0x50
        /*002a*/ 	.short	0x0000


	//----- nvinfo : EIATTR_MAXREG_COUNT
	.align		4
        /*002c*/ 	.byte	0x03, 0x1b
        /*002e*/ 	.short	0x00ff


	//----- nvinfo : EIATTR_MERCURY_ISA_VERSION
	.align		4
        /*0030*/ 	.byte	0x03, 0x5f
        /*0032*/ 	.short	0x0101


	//----- nvinfo : EIATTR_VRC_CTA_INIT_COUNT
	.align		4
        /*0034*/ 	.byte	0x02, 0x4a
	.zero		1
	.zero		1


	//----- nvinfo : EIATTR_EXIT_INSTR_OFFSETS
	.align		4
        /*0038*/ 	.byte	0x04, 0x1c
        /*003a*/ 	.short	(.L_13 - .L_12)


	//   ....[0]....
.L_12:
        /*003c*/ 	.word	0x000000f0


	//----- nvinfo : EIATTR_MAX_THREADS
	.align		4
.L_13:
        /*0040*/ 	.byte	0x04, 0x05
        /*0042*/ 	.short	(.L_15 - .L_14)
.L_14:
        /*0044*/ 	.word	0x0000002a
        /*0048*/ 	.word	0x00000001
        /*004c*/ 	.word	0x00000001


	//----- nvinfo : EIATTR_CBANK_PARAM_SIZE
	.align		4
.L_15:
        /*0050*/ 	.byte	0x03, 0x19
        /*0052*/ 	.short	0x0010


	//----- nvinfo : EIATTR_PARAM_CBANK
	.align		4
        /*0054*/ 	.byte	0x04, 0x0a
        /*0056*/ 	.short	(.L_17 - .L_16)
	.align		4
.L_16:
        /*0058*/ 	.word	index@(.nv.constant0.default_function_kernel)
        /*005c*/ 	.short	0x0380
        /*005e*/ 	.short	0x0010


	//----- nvinfo : EIATTR_SW_WAR
	.align		4
.L_17:
        /*0060*/ 	.byte	0x04, 0x36
        /*0062*/ 	.short	(.L_19 - .L_18)
.L_18:
        /*0064*/ 	.word	0x00000008
.L_19:


//--------------------- .nv.callgraph             --------------------------
	.section	.nv.callgraph,"",@"SHT_CUDA_CALLGRAPH"
	.align	4
	.sectionentsize	8
	.align		4
        /*0000*/ 	.word	0x00000000
	.align		4
        /*0004*/ 	.word	0xffffffff
	.align		4
        /*0008*/ 	.word	0x00000000
	.align		4
        /*000c*/ 	.word	0xfffffffe
	.align		4
        /*0010*/ 	.word	0x00000000
	.align		4
        /*0014*/ 	.word	0xfffffffd
	.align		4
        /*0018*/ 	.word	0x00000000
	.align		4
        /*001c*/ 	.word	0xfffffffc


//--------------------- .text.default_function_kernel --------------------------
	.section	.text.default_function_kernel,"ax",@progbits
	.align	128
        .global         default_function_kernel
        .type           default_function_kernel,@function
        .size           default_function_kernel,(.L_x_1 - default_function_kernel)
        .other          default_function_kernel,@"STO_CUDA_ENTRY STV_DEFAULT"
default_function_kernel:
.text.default_function_kernel:
[----:B------:R-:W-:Y:S01]  /*0000*/  LDC R1, c[0x0][0x37c] ;  /* 0x0000df00ff017b82 */ /* 0x000fe20000000800 */
[----:B------:R-:W0:Y:S07]  /*0010*/  S2R R7, SR_CTAID.X ;  /* 0x0000000000077919 */ /* 0x000e2e0000002500 */
[----:B------:R-:W1:Y:S01]  /*0020*/  LDC.64 R2, c[0x0][0x388] ;  /* 0x0000e200ff027b82 */ /* 0x000e620000000a00 */
[----:B------:R-:W2:Y:S01]  /*0030*/  LDCU.64 UR4, c[0x0][0x358] ;  /* 0x00006b00ff0477ac */ /* 0x000ea20008000a00 */
[----:B------:R-:W0:Y:S06]  /*0040*/  S2R R0, SR_TID.X ;  /* 0x0000000000007919 */ /* 0x000e2c0000002100 */
[----:B------:R-:W3:Y:S01]  /*0050*/  LDC.64 R4, c[0x0][0x380] ;  /* 0x0000e000ff047b82 */ /* 0x000ee20000000a00 */
[----:B0-----:R-:W-:-:S04]  /*0060*/  IMAD R7, R7, 0x2a, R0 ;  /* 0x0000002a07077824 */ /* 0x001fc800078e0200 */
[----:B-1----:R-:W-:-:S06]  /*0070*/  IMAD.WIDE.U32 R2, R7, 0x4, R2 ;  /* 0x0000000407027825 */ /* 0x002fcc00078e0002 */
[----:B--2---:R-:W2:Y:S01]  /*0080*/  LDG.E.CONSTANT R2, desc[UR4][R2.64] ;  /* 0x0000000402027981 */ /* 0x004ea2000c1e9900 */
[----:B------:R-:W-:Y:S02]  /*0090*/  HFMA2 R9, -RZ, RZ, 1.75, 0 ;  /* 0x3f000000ff097431 */ /* 0x000fe400000001ff */
[----:B---3--:R-:W-:-:S03]  /*00a0*/  IMAD.WIDE.U32 R4, R7, 0x4, R4 ;  /* 0x0000000407047825 */ /* 0x008fc600078e0004 */
[----:B--2---:R-:W-:-:S05]  /*00b0*/  LOP3.LUT R9, R9, 0x80000000, R2, 0xb8, !PT ;  /* 0x8000000009097812 */ /* 0x004fca00078eb802 */
[----:B------:R-:W-:-:S06]  /*00c0*/  FADD.RZ R9, R2, R9 ;  /* 0x0000000902097221 */ /* 0x000fcc000000c000 */
[----:B------:R-:W0:Y:S02]  /*00d0*/  FRND.TRUNC R9, R9 ;  /* 0x0000000900097307 */ /* 0x000e24000020d000 */
[----:B0-----:R-:W-:Y:S01]  /*00e0*/  STG.E desc[UR4][R4.64], R9 ;  /* 0x0000000904007986 */ /* 0x001fe2000c101904 */
[----:B------:R-:W-:Y:S05]  /*00f0*/  EXIT ;  /* 0x000000000000794d */ /* 0x000fea0003800000 */
.L_x_0:
[----:B------:R-:W-:-:S00]  /*0100*/  BRA `(.L_x_0) ;  /* 0xfffffffc00fc7947 */ /* 0x000fc0000383ffff */
[----:B------:R-:W-:-:S00]  /*0110*/  NOP ;  /* 0x0000000000007918 */ /* 0x000fc00000000000 */
        /* <DEDUP_REMOVED lines=14> */
.L_x_1:


//--------------------- .nv.shared.reserved.0     --------------------------
	.section	.nv.shared.reserved.0,"aw",@nobits
	.weak		__nv_reservedSMEM_offset_0_alias
	.size		__nv_reservedSMEM_offset_0_alias, 0, 64
	.other		__nv_reservedSMEM_offset_0_alias,@"STO_CUDA_RESERVED_SHARED STV_DEFAULT"
__nv_reservedSMEM_offset_0_alias:
	.zero		0
	.zero		64


//--------------------- .nv.constant0.default_function_kernel --------------------------
	.section	.nv.constant0.default_function_kernel,"a",@progbits
	.sectionflags	@""
	.align	4
.nv.constant0.default_function_kernel:
	.zero		912


//--------------------- SYMBOLS --------------------------

	.type		.nv.reservedSmem.offset0,@object
	.size		.nv.reservedSmem.offset0,0x4
